//
// Generated by NVIDIA NVVM Compiler
//
// Compiler Build ID: CL-36424714
// Cuda compilation tools, release 13.0, V13.0.88
// Based on NVVM 20.0.0
//

.version 9.0
.target sm_100
.address_size 64

	// .globl	_Z9MatrixAddPfS_S_ii

.visible .entry _Z9MatrixAddPfS_S_ii(
	.param .u64 .ptr .align 1 _Z9MatrixAddPfS_S_ii_param_0,
	.param .u64 .ptr .align 1 _Z9MatrixAddPfS_S_ii_param_1,
	.param .u64 .ptr .align 1 _Z9MatrixAddPfS_S_ii_param_2,
	.param .u32 _Z9MatrixAddPfS_S_ii_param_3,
	.param .u32 _Z9MatrixAddPfS_S_ii_param_4
)
{
	.reg .pred 	%p<2>;
	.reg .b32 	%r<8>;
	.reg .b32 	%f<4>;
	.reg .b64 	%rd<11>;

	ld.param.u64 	%rd1, [_Z9MatrixAddPfS_S_ii_param_0];
	ld.param.u64 	%rd2, [_Z9MatrixAddPfS_S_ii_param_1];
	ld.param.u64 	%rd3, [_Z9MatrixAddPfS_S_ii_param_2];
	ld.param.u32 	%r2, [_Z9MatrixAddPfS_S_ii_param_3];
	ld.param.u32 	%r3, [_Z9MatrixAddPfS_S_ii_param_4];
	mov.u32 	%r4, %ctaid.x;
	mov.u32 	%r5, %ntid.x;
	mov.u32 	%r6, %tid.x;
	mad.lo.s32 	%r1, %r4, %r5, %r6;
	mul.lo.s32 	%r7, %r3, %r2;
	setp.ge.s32 	%p1, %r1, %r7;
	@%p1 bra 	$L__BB0_2;
	cvta.to.global.u64 	%rd4, %rd2;
	cvta.to.global.u64 	%rd5, %rd1;
	cvta.to.global.u64 	%rd6, %rd3;
	mul.wide.s32 	%rd7, %r1, 4;
	add.s64 	%rd8, %rd4, %rd7;
	ld.global.f32 	%f1, [%rd8];
	add.s64 	%rd9, %rd5, %rd7;
	ld.global.f32 	%f2, [%rd9];
	add.f32 	%f3, %f1, %f2;
	add.s64 	%rd10, %rd6, %rd7;
	st.global.f32 	[%rd10], %f3;
$L__BB0_2:
	ret;

}


// ===== COMPILED SASS (sm_100) =====

	.target	sm_100

	.elftype	@"ET_EXEC"


//--------------------- .note.nv.tkinfo           --------------------------
	.section	.note.nv.tkinfo,"",@"SHT_NOTE"
	.sectionflags	@"SHF_NOTE_NV_TKINFO"
	.tkinfo
        /*0018*/ 	.word	0x00000002
        /*0030*/ 	.string	""
        /*0030*/ 	.string	"ptxas"
        /*0030*/ 	.string	"Cuda compilation tools, release 13.0, V13.0.88"
        /*0030*/ 	.string	"Build cuda_13.0.r13.0/compiler.36424714_0"
        /*0030*/ 	.string	"-arch sm_100 -m 64 "



//--------------------- .note.nv.cuinfo           --------------------------
	.section	.note.nv.cuinfo,"",@"SHT_NOTE"
	.sectionflags	@"SHF_NOTE_NV_CUINFO"
        /*0018*/ 	.short	0x0002
        /*001a*/ 	.short	0x0064
        /*001c*/ 	.short	0x0082
	.zero		2


//--------------------- .nv.info                  --------------------------
	.section	.nv.info,"",@"SHT_CUDA_INFO"
	.align	4


	//----- nvinfo : EIATTR_REGCOUNT
	.align		4
        /*0000*/ 	.byte	0x04, 0x2f
        /*0002*/ 	.short	(.L_1 - .L_0)
	.align		4
.L_0:
        /*0004*/ 	.word	index@(_Z9MatrixAddPfS_S_ii)
        /*0008*/ 	.word	0x0000000c


	//----- nvinfo : EIATTR_FRAME_SIZE
	.align		4
.L_1:
        /*000c*/ 	.byte	0x04, 0x11
        /*000e*/ 	.short	(.L_3 - .L_2)
	.align		4
.L_2:
        /*0010*/ 	.word	index@(_Z9MatrixAddPfS_S_ii)
        /*0014*/ 	.word	0x00000000


	//----- nvinfo : EIATTR_MIN_STACK_SIZE
	.align		4
.L_3:
        /*0018*/ 	.byte	0x04, 0x12
        /*001a*/ 	.short	(.L_5 - .L_4)
	.align		4
.L_4:
        /*001c*/ 	.word	index@(_Z9MatrixAddPfS_S_ii)
        /*0020*/ 	.word	0x00000000
.L_5:


//--------------------- .nv.compat                --------------------------
	.section	.nv.compat,"",@"SHT_CUDA_COMPAT_INFO"
	.align	4
        /*0000*/ 	.byte	0x02, 0x09, 0x00, 0x00, 0x02, 0x02, 0x01, 0x00, 0x02, 0x05, 0x05, 0x00, 0x03, 0x07, 0x01, 0x01
        /*0010*/ 	.byte	0x02, 0x03, 0x00, 0x00, 0x02, 0x06, 0x01, 0x00, 0x04, 0x0b, 0x08, 0x00, 0x09, 0x00, 0x00, 0x00
        /*0020*/ 	.byte	0x00, 0x00, 0x00, 0x00


//--------------------- .nv.info._Z9MatrixAddPfS_S_ii --------------------------
	.section	.nv.info._Z9MatrixAddPfS_S_ii,"",@"SHT_CUDA_INFO"
	.sectionflags	@""
	.align	4


	//----- nvinfo : EIATTR_CUDA_API_VERSION
	.align		4
        /*0000*/ 	.byte	0x04, 0x37
        /*0002*/ 	.short	(.L_7 - .L_6)
.L_6:
        /*0004*/ 	.word	0x00000082


	//----- nvinfo : EIATTR_KPARAM_INFO
	.align		4
.L_7:
        /*0008*/ 	.byte	0x04, 0x17
        /*000a*/ 	.short	(.L_9 - .L_8)
.L_8:
        /*000c*/ 	.word	0x00000000
        /*0010*/ 	.short	0x0004
        /*0012*/ 	.short	0x001c
        /*0014*/ 	.byte	0x00, 0xf0, 0x11, 0x00


	//----- nvinfo : EIATTR_KPARAM_INFO
	.align		4
.L_9:
        /*0018*/ 	.byte	0x04, 0x17
        /*001a*/ 	.short	(.L_11 - .L_10)
.L_10:
        /*001c*/ 	.word	0x00000000
        /*0020*/ 	.short	0x0003
        /*0022*/ 	.short	0x0018
        /*0024*/ 	.byte	0x00, 0xf0, 0x11, 0x00


	//----- nvinfo : EIATTR_KPARAM_INFO
	.align		4
.L_11:
        /*0028*/ 	.byte	0x04, 0x17
        /*002a*/ 	.short	(.L_13 - .L_12)
.L_12:
        /*002c*/ 	.word	0x00000000
        /*0030*/ 	.short	0x0002
        /*0032*/ 	.short	0x0010
        /*0034*/ 	.byte	0x00, 0xf5, 0x21, 0x00


	//----- nvinfo : EIATTR_KPARAM_INFO
	.align		4
.L_13:
        /*0038*/ 	.byte	0x04, 0x17
        /*003a*/ 	.short	(.L_15 - .L_14)
.L_14:
        /*003c*/ 	.word	0x00000000
        /*0040*/ 	.short	0x0001
        /*0042*/ 	.short	0x0008
        /*0044*/ 	.byte	0x00, 0xf5, 0x21, 0x00


	//----- nvinfo : EIATTR_KPARAM_INFO
	.align		4
.L_15:
        /*0048*/ 	.byte	0x04, 0x17
        /*004a*/ 	.short	(.L_17 - .L_16)
.L_16:
        /*004c*/ 	.word	0x00000000
        /*0050*/ 	.short	0x0000
        /*0052*/ 	.short	0x0000
        /*0054*/ 	.byte	0x00, 0xf5, 0x21, 0x00


	//----- nvinfo : EIATTR_SPARSE_MMA_MASK
	.align		4
.L_17:
        /*0058*/ 	.byte	0x03, 0x50
        /*005a*/ 	.short	0x0000


	//----- nvinfo : EIATTR_MAXREG_COUNT
	.align		4
        /*005c*/ 	.byte	0x03, 0x1b
        /*005e*/ 	.short	0x00ff


	//----- nvinfo : EIATTR_MERCURY_ISA_VERSION
	.align		4
        /*0060*/ 	.byte	0x03, 0x5f
        /*0062*/ 	.short	0x0101


	//----- nvinfo : EIATTR_VRC_CTA_INIT_COUNT
	.align		4
        /*0064*/ 	.byte	0x02, 0x4a
	.zero		1
	.zero		1


	//----- nvinfo : EIATTR_EXIT_INSTR_OFFSETS
	.align		4
        /*0068*/ 	.byte	0x04, 0x1c
        /*006a*/ 	.short	(.L_19 - .L_18)


	//   ....[0]....
.L_18:
        /*006c*/ 	.word	0x00000080


	//   ....[1]....
        /*0070*/ 	.word	0x00000140


	//----- nvinfo : EIATTR_CBANK_PARAM_SIZE
	.align		4
.L_19:
        /*0074*/ 	.byte	0x03, 0x19
        /*0076*/ 	.short	0x0020


	//----- nvinfo : EIATTR_PARAM_CBANK
	.align		4
        /*0078*/ 	.byte	0x04, 0x0a
        /*007a*/ 	.short	(.L_21 - .L_20)
	.align		4
.L_20:
        /*007c*/ 	.word	index@(.nv.constant0._Z9MatrixAddPfS_S_ii)
        /*0080*/ 	.short	0x0380
        /*0082*/ 	.short	0x0020


	//----- nvinfo : EIATTR_SW_WAR
	.align		4
.L_21:
        /*0084*/ 	.byte	0x04, 0x36
        /*0086*/ 	.short	(.L_23 - .L_22)
.L_22:
        /*0088*/ 	.word	0x00000008
.L_23:


//--------------------- .nv.callgraph             --------------------------
	.section	.nv.callgraph,"",@"SHT_CUDA_CALLGRAPH"
	.align	4
	.sectionentsize	8
	.align		4
        /*0000*/ 	.word	0x00000000
	.align		4
        /*0004*/ 	.word	0xffffffff
	.align		4
        /*0008*/ 	.word	0x00000000
	.align		4
        /*000c*/ 	.word	0xfffffffe
	.align		4
        /*0010*/ 	.word	0x00000000
	.align		4
        /*0014*/ 	.word	0xfffffffd
	.align		4
        /*0018*/ 	.word	0x00000000
	.align		4
        /*001c*/ 	.word	0xfffffffc


//--------------------- .text._Z9MatrixAddPfS_S_ii --------------------------
	.section	.text._Z9MatrixAddPfS_S_ii,"ax",@progbits
	.align	128
        .global         _Z9MatrixAddPfS_S_ii
        .type           _Z9MatrixAddPfS_S_ii,@function
        .size           _Z9MatrixAddPfS_S_ii,(.L_x_1 - _Z9MatrixAddPfS_S_ii)
        .other          _Z9MatrixAddPfS_S_ii,@"STO_CUDA_ENTRY STV_DEFAULT"
_Z9MatrixAddPfS_S_ii:
.text._Z9MatrixAddPfS_S_ii:
[----:B------:R-:W-:Y:S01]  /*0000*/  LDC R1, c[0x0][0x37c] ;  /* 0x0000df00ff017b82 */ /* 0x000fe20000000800 */
[----:B------:R-:W0:Y:S07]  /*0010*/  S2R R0, SR_TID.X ;  /* 0x0000000000007919 */ /* 0x000e2e0000002100 */
[----:B------:R-:W0:Y:S01]  /*0020*/  S2UR UR6, SR_CTAID.X ;  /* 0x00000000000679c3 */ /* 0x000e220000002500 */
[----:B------:R-:W1:Y:S07]  /*0030*/  LDCU.64 UR4, c[0x0][0x398] ;  /* 0x00007300ff0477ac */ /* 0x000e6e0008000a00 */
[----:B------:R-:W0:Y:S01]  /*0040*/  LDC R9, c[0x0][0x360] ;  /* 0x0000d800ff097b82 */ /* 0x000e220000000800 */
[----:B-1----:R-:W-:Y:S01]  /*0050*/  UIMAD UR4, UR5, UR4, URZ ;  /* 0x00000004050472a4 */ /* 0x002fe2000f8e02ff */
[----:B0-----:R-:W-:-:S05]  /*0060*/  IMAD R9, R9, UR6, R0 ;  /* 0x0000000609097c24 */ /* 0x001fca000f8e0200 */
[----:B------:R-:W-:-:S13]  /*0070*/  ISETP.GE.AND P0, PT, R9, UR4, PT ;  /* 0x0000000409007c0c */ /* 0x000fda000bf06270 */
[----:B------:R-:W-:Y:S05]  /*0080*/  @P0 EXIT ;  /* 0x000000000000094d */ /* 0x000fea0003800000 */
[----:B------:R-:W0:Y:S01]  /*0090*/  LDC.64 R2, c[0x0][0x388] ;  /* 0x0000e200ff027b82 */ /* 0x000e220000000a00 */
[----:B------:R-:W1:Y:S07]  /*00a0*/  LDCU.64 UR4, c[0x0][0x358] ;  /* 0x00006b00ff0477ac */ /* 0x000e6e0008000a00 */
[----:B------:R-:W2:Y:S08]  /*00b0*/  LDC.64 R4, c[0x0][0x380] ;  /* 0x0000e000ff047b82 */ /* 0x000eb00000000a00 */
[----:B------:R-:W3:Y:S01]  /*00c0*/  LDC.64 R6, c[0x0][0x390] ;  /* 0x0000e400ff067b82 */ /* 0x000ee20000000a00 */
[----:B0-----:R-:W-:-:S06]  /*00d0*/  IMAD.WIDE R2, R9, 0x4, R2 ;  /* 0x0000000409027825 */ /* 0x001fcc00078e0202 */
[----:B-1----:R-:W4:Y:S01]  /*00e0*/  LDG.E R2, desc[UR4][R2.64] ;  /* 0x0000000402027981 */ /* 0x002f22000c1e1900 */
[----:B--2---:R-:W-:-:S06]  /*00f0*/  IMAD.WIDE R4, R9, 0x4, R4 ;  /* 0x0000000409047825 */ /* 0x004fcc00078e0204 */
[----:B------:R-:W4:Y:S01]  /*0100*/  LDG.E R5, desc[UR4][R4.64] ;  /* 0x0000000404057981 */ /* 0x000f22000c1e1900 */
[----:B---3--:R-:W-:-:S04]  /*0110*/  IMAD.WIDE R6, R9, 0x4, R6 ;  /* 0x0000000409067825 */ /* 0x008fc800078e0206 */
[----:B----4-:R-:W-:-:S05]  /*0120*/  FADD R9, R2, R5 ;  /* 0x0000000502097221 */ /* 0x010fca0000000000 */
[----:B------:R-:W-:Y:S01]  /*0130*/  STG.E desc[UR4][R6.64], R9 ;  /* 0x0000000906007986 */ /* 0x000fe2000c101904 */
[----:B------:R-:W-:Y:S05]  /*0140*/  EXIT ;  /* 0x000000000000794d */ /* 0x000fea0003800000 */
.L_x_0:
[----:B------:R-:W-:-:S00]  /*0150*/  BRA `(.L_x_0) ;  /* 0xfffffffc00fc7947 */ /* 0x000fc0000383ffff */
[----:B------:R-:W-:-:S00]  /*0160*/  NOP ;  /* 0x0000000000007918 */ /* 0x000fc00000000000 */
        /* <DEDUP_REMOVED lines=9> */
.L_x_1:


//--------------------- .nv.shared.reserved.0     --------------------------
	.section	.nv.shared.reserved.0,"aw",@nobits
	.weak		__nv_reservedSMEM_offset_0_alias
	.size		__nv_reservedSMEM_offset_0_alias, 0, 64
	.other		__nv_reservedSMEM_offset_0_alias,@"STO_CUDA_RESERVED_SHARED STV_DEFAULT"
__nv_reservedSMEM_offset_0_alias:
	.zero		0
	.zero		64


//--------------------- .nv.constant0._Z9MatrixAddPfS_S_ii --------------------------
	.section	.nv.constant0._Z9MatrixAddPfS_S_ii,"a",@progbits
	.sectionflags	@""
	.align	4
.nv.constant0._Z9MatrixAddPfS_S_ii:
	.zero		928


//--------------------- SYMBOLS --------------------------

	.type		.nv.reservedSmem.offset0,@object
	.size		.nv.reservedSmem.offset0,0x4
